	.headerflags	@"EF_CUDA_TEXMODE_UNIFIED EF_CUDA_64BIT_ADDRESS EF_CUDA_ACCELERATORS EF_CUDA_SM90 EF_CUDA_VIRTUAL_SM(EF_CUDA_SM90)"
	.elftype	@"ET_EXEC"


//--------------------- .nv.info                  --------------------------
	.section	.nv.info,"",@"SHT_CUDA_INFO"
	.align	4


	//----- nvinfo : EIATTR_REGCOUNT
	.align		4
        /*0000*/ 	.byte	0x04, 0x2f
        /*0002*/ 	.short	(.L_2 - .L_1)
	.align		4
.L_1:
        /*0004*/ 	.word	index@(triton_poi_fused_cat_25)
        /*0008*/ 	.word	0x00000014


	//----- nvinfo : EIATTR_MIN_STACK_SIZE
	.align		4
.L_2:
        /*000c*/ 	.byte	0x04, 0x12
        /*000e*/ 	.short	(.L_4 - .L_3)
	.align		4
.L_3:
        /*0010*/ 	.word	index@(triton_poi_fused_cat_25)
        /*0014*/ 	.word	0x00000000


	//----- nvinfo : EIATTR_FRAME_SIZE
	.align		4
.L_4:
        /*0018*/ 	.byte	0x04, 0x11
        /*001a*/ 	.short	(.L_6 - .L_5)
	.align		4
.L_5:
        /*001c*/ 	.word	index@(triton_poi_fused_cat_25)
        /*0020*/ 	.word	0x00000000


	//----- nvinfo : EIATTR_MIN_STACK_SIZE
	.align		4
.L_6:
        /*0024*/ 	.byte	0x04, 0x12
        /*0026*/ 	.short	(.L_8 - .L_7)
	.align		4
.L_7:
        /*0028*/ 	.word	index@(triton_poi_fused_cat_25)
        /*002c*/ 	.word	0x00000000
.L_8:


//--------------------- .nv.info.triton_poi_fused_cat_25 --------------------------
	.section	.nv.info.triton_poi_fused_cat_25,"",@"SHT_CUDA_INFO"
	.sectionflags	@""
	.align	4


	//----- nvinfo : EIATTR_CUDA_API_VERSION
	.align		4
        /*0000*/ 	.byte	0x04, 0x37
        /*0002*/ 	.short	(.L_10 - .L_9)
.L_9:
        /*0004*/ 	.word	0x0000007c


	//----- nvinfo : EIATTR_KPARAM_INFO
	.align		4
.L_10:
        /*0008*/ 	.byte	0x04, 0x17
        /*000a*/ 	.short	(.L_12 - .L_11)
.L_11:
        /*000c*/ 	.word	0x00000000
        /*0010*/ 	.short	0x0003
        /*0012*/ 	.short	0x0018
        /*0014*/ 	.byte	0x00, 0xf0, 0x11, 0x00


	//----- nvinfo : EIATTR_KPARAM_INFO
	.align		4
.L_12:
        /*0018*/ 	.byte	0x04, 0x17
        /*001a*/ 	.short	(.L_14 - .L_13)
.L_13:
        /*001c*/ 	.word	0x00000000
        /*0020*/ 	.short	0x0002
        /*0022*/ 	.short	0x0010
        /*0024*/ 	.byte	0x00, 0xf4, 0x21, 0x00


	//----- nvinfo : EIATTR_KPARAM_INFO
	.align		4
.L_14:
        /*0028*/ 	.byte	0x04, 0x17
        /*002a*/ 	.short	(.L_16 - .L_15)
.L_15:
        /*002c*/ 	.word	0x00000000
        /*0030*/ 	.short	0x0001
        /*0032*/ 	.short	0x0008
        /*0034*/ 	.byte	0x00, 0xf4, 0x21, 0x00


	//----- nvinfo : EIATTR_KPARAM_INFO
	.align		4
.L_16:
        /*0038*/ 	.byte	0x04, 0x17
        /*003a*/ 	.short	(.L_18 - .L_17)
.L_17:
        /*003c*/ 	.word	0x00000000
        /*0040*/ 	.short	0x0000
        /*0042*/ 	.short	0x0000
        /*0044*/ 	.byte	0x00, 0xf4, 0x21, 0x00


	//----- nvinfo : EIATTR_SPARSE_MMA_MASK
	.align		4
.L_18:
        /*0048*/ 	.byte	0x03, 0x50
        /*004a*/ 	.short	0x0000


	//----- nvinfo : EIATTR_MAXREG_COUNT
	.align		4
        /*004c*/ 	.byte	0x03, 0x1b
        /*004e*/ 	.short	0x00ff


	//----- nvinfo : EIATTR_EXIT_INSTR_OFFSETS
	.align		4
        /*0050*/ 	.byte	0x04, 0x1c
        /*0052*/ 	.short	(.L_20 - .L_19)


	//   ....[0]....
.L_19:
        /*0054*/ 	.word	0x00001110


	//   ....[1]....
        /*0058*/ 	.word	0x00001130


	//----- nvinfo : EIATTR_REQNTID
	.align		4
.L_20:
        /*005c*/ 	.byte	0x04, 0x10
        /*005e*/ 	.short	(.L_22 - .L_21)
.L_21:
        /*0060*/ 	.word	0x00000080
        /*0064*/ 	.word	0x00000001
        /*0068*/ 	.word	0x00000001


	//----- nvinfo : EIATTR_CRS_STACK_SIZE
	.align		4
.L_22:
        /*006c*/ 	.byte	0x04, 0x1e
        /*006e*/ 	.short	(.L_24 - .L_23)
.L_23:
        /*0070*/ 	.word	0x00000000


	//----- nvinfo : EIATTR_CBANK_PARAM_SIZE
	.align		4
.L_24:
        /*0074*/ 	.byte	0x03, 0x19
        /*0076*/ 	.short	0x001c


	//----- nvinfo : EIATTR_PARAM_CBANK
	.align		4
        /*0078*/ 	.byte	0x04, 0x0a
        /*007a*/ 	.short	(.L_26 - .L_25)
	.align		4
.L_25:
        /*007c*/ 	.word	index@(.nv.constant0.triton_poi_fused_cat_25)
        /*0080*/ 	.short	0x0210
        /*0082*/ 	.short	0x001c


	//----- nvinfo : EIATTR_SW_WAR
	.align		4
.L_26:
        /*0084*/ 	.byte	0x04, 0x36
        /*0086*/ 	.short	(.L_28 - .L_27)
.L_27:
        /*0088*/ 	.word	0x00000008
.L_28:


//--------------------- .nv.callgraph             --------------------------
	.section	.nv.callgraph,"",@"SHT_CUDA_CALLGRAPH"
	.align	4
	.sectionentsize	8
	.align		4
        /*0000*/ 	.word	0x00000000
	.align		4
        /*0004*/ 	.word	0xffffffff
	.align		4
        /*0008*/ 	.word	0x00000000
	.align		4
        /*000c*/ 	.word	0xfffffffe
	.align		4
        /*0010*/ 	.word	0x00000000
	.align		4
        /*0014*/ 	.word	0xfffffffd
	.align		4
        /*0018*/ 	.word	0x00000000
	.align		4
        /*001c*/ 	.word	0xfffffffc


//--------------------- .nv.constant4             --------------------------
	.section	.nv.constant4,"a",@progbits
	.align	8
	.align		8
.nv.constant4:
        /*0000*/ 	.dword	_$_str


//--------------------- .text.triton_poi_fused_cat_25 --------------------------
	.section	.text.triton_poi_fused_cat_25,"ax",@progbits
	.align	128
        .global         triton_poi_fused_cat_25
        .type           triton_poi_fused_cat_25,@function
        .size           triton_poi_fused_cat_25,(.L_x_23 - triton_poi_fused_cat_25)
        .other          triton_poi_fused_cat_25,@"STO_CUDA_ENTRY STV_DEFAULT"
triton_poi_fused_cat_25:
.text.triton_poi_fused_cat_25:
[----:B------:R-:W0:Y:S02]  /*0000*/  LDC R1, c[0x0][0x28] ;  /* 0x00000a00ff017b82 */ /* 0x000e240000000800 */
[----:B------:R-:W1:Y:S01]  /*0010*/  S2R R0, SR_TID.X ;  /* 0x0000000000007919 */ /* 0x000e620000002100 */
[----:B------:R-:W2:Y:S01]  /*0020*/  LDC.64 R10, c[0x0][0x210] ;  /* 0x00008400ff0a7b82 */ /* 0x000ea20000000a00 */
[----:B------:R-:W-:Y:S01]  /*0030*/  CS2R R8, SRZ ;  /* 0x0000000000087805 */ /* 0x000fe2000001ff00 */
[----:B------:R-:W-:Y:S01]  /*0040*/  ULDC.64 UR4, c[0x0][0x208] ;  /* 0x0000820000047ab9 */ /* 0x000fe20000000a00 */
[----:B------:R-:W3:Y:S01]  /*0050*/  S2R R3, SR_CTAID.X ;  /* 0x0000000000037919 */ /* 0x000ee20000002500 */
[----:B-1----:R-:W-:-:S04]  /*0060*/  SHF.L.U32 R0, R0, 0x1, RZ ;  /* 0x0000000100007819 */ /* 0x002fc800000006ff */
[----:B------:R-:W-:-:S04]  /*0070*/  LOP3.LUT R0, R0, 0xfe, RZ, 0xc0, !PT ;  /* 0x000000fe00007812 */ /* 0x000fc800078ec0ff */
[----:B---3--:R-:W-:-:S04]  /*0080*/  LEA R4, R3, R0, 0x8 ;  /* 0x0000000003047211 */ /* 0x008fc800078e40ff */
[----:B------:R-:W-:-:S04]  /*0090*/  SHF.R.S32.HI R3, RZ, 0x1f, R4 ;  /* 0x0000001fff037819 */ /* 0x000fc80000011404 */
[----:B------:R-:W-:-:S04]  /*00a0*/  LEA.HI R3, R3, R4, RZ, 0x8 ;  /* 0x0000000403037211 */ /* 0x000fc800078f40ff */
[----:B------:R-:W-:Y:S02]  /*00b0*/  LOP3.LUT R5, R3, 0xffffff00, RZ, 0xc0, !PT ;  /* 0xffffff0003057812 */ /* 0x000fe400078ec0ff */
[----:B------:R-:W-:Y:S02]  /*00c0*/  SHF.R.S32.HI R6, RZ, 0x8, R3 ;  /* 0x00000008ff067819 */ /* 0x000fe40000011403 */
[----:B------:R-:W-:-:S04]  /*00d0*/  IADD3 R5, R4, -R5, RZ ;  /* 0x8000000504057210 */ /* 0x000fc80007ffe0ff */
[----:B------:R-:W-:Y:S02]  /*00e0*/  ISETP.GE.AND P0, PT, R5, 0x80, PT ;  /* 0x000000800500780c */ /* 0x000fe40003f06270 */
[----:B------:R-:W-:Y:S02]  /*00f0*/  LEA R6, R6, R5, 0x7 ;  /* 0x0000000506067211 */ /* 0x000fe400078e38ff */
[----:B------:R-:W-:-:S03]  /*0100*/  ISETP.LT.AND P1, PT, R4, 0x400, !P0 ;  /* 0x000004000400780c */ /* 0x000fc60004721270 */
[----:B--2---:R-:W-:-:S10]  /*0110*/  IMAD.WIDE R10, R6, 0x4, R10 ;  /* 0x00000004060a7825 */ /* 0x004fd400078e020a */
[----:B------:R-:W2:Y:S01]  /*0120*/  @P1 LDG.E.EL.64 R8, desc[UR4][R10.64] ;  /* 0x000000040a081981 */ /* 0x000ea2000c2e1b00 */
[----:B------:R-:W-:Y:S01]  /*0130*/  HFMA2.MMA R15, -RZ, RZ, 1.625, 0 ;  /* 0x3e800000ff0f7435 */ /* 0x000fe200000001ff */
[----:B------:R-:W-:Y:S01]  /*0140*/  BSSY B0, `(.L_x_0) ;  /* 0x000003f000007945 */ /* 0x000fe20003800000 */
[----:B--2---:R-:W-:Y:S02]  /*0150*/  SEL R3, R8, RZ, P1 ;  /* 0x000000ff08037207 */ /* 0x004fe40000800000 */
[----:B------:R-:W-:-:S03]  /*0160*/  SEL R2, R9, RZ, P1 ;  /* 0x000000ff09027207 */ /* 0x000fc60000800000 */
[----:B------:R-:W-:Y:S02]  /*0170*/  FMUL R7, R3, 1.4426950216293334961 ;  /* 0x3fb8aa3b03077820 */ /* 0x000fe40000400000 */
[----:B------:R-:W-:-:S03]  /*0180*/  FMUL R12, R2, 1.4426950216293334961 ;  /* 0x3fb8aa3b020c7820 */ /* 0x000fc60000400000 */
[----:B------:R-:W-:Y:S02]  /*0190*/  FSETP.GEU.AND P1, PT, R7, -126, PT ;  /* 0xc2fc00000700780b */ /* 0x000fe40003f2e000 */
[----:B------:R-:W-:-:S11]  /*01a0*/  FSETP.GEU.AND P2, PT, R12, -126, PT ;  /* 0xc2fc00000c00780b */ /* 0x000fd60003f4e000 */
[----:B------:R-:W-:Y:S02]  /*01b0*/  @!P1 FMUL R7, R7, 0.5 ;  /* 0x3f00000007079820 */ /* 0x000fe40000400000 */
[----:B------:R-:W-:Y:S02]  /*01c0*/  @!P2 FMUL R12, R12, 0.5 ;  /* 0x3f0000000c0ca820 */ /* 0x000fe40000400000 */
[----:B------:R-:W1:Y:S08]  /*01d0*/  MUFU.EX2 R0, R7 ;  /* 0x0000000700007308 */ /* 0x000e700000000800 */
[----:B------:R-:W2:Y:S01]  /*01e0*/  MUFU.EX2 R8, R12 ;  /* 0x0000000c00087308 */ /* 0x000ea20000000800 */
[----:B-1----:R-:W-:Y:S01]  /*01f0*/  @!P1 FMUL R0, R0, R0 ;  /* 0x0000000000009220 */ /* 0x002fe20000400000 */
[----:B------:R-:W-:-:S03]  /*0200*/  FSETP.GT.AND P1, PT, R3, 20, PT ;  /* 0x41a000000300780b */ /* 0x000fc60003f24000 */
[----:B------:R-:W-:Y:S01]  /*0210*/  FADD.FTZ.RZ R9, R0, 1 ;  /* 0x3f80000000097421 */ /* 0x000fe2000001c000 */
[----:B--2---:R-:W-:-:S04]  /*0220*/  @!P2 FMUL R8, R8, R8 ;  /* 0x000000080808a220 */ /* 0x004fc80000400000 */
[----:B------:R-:W-:Y:S02]  /*0230*/  IADD3 R9, R9, -0x3f400000, RZ ;  /* 0xc0c0000009097810 */ /* 0x000fe40007ffe0ff */
[----:B------:R-:W-:Y:S01]  /*0240*/  ISETP.GE.U32.AND P2, PT, R0, 0x7f800000, PT ;  /* 0x7f8000000000780c */ /* 0x000fe20003f46070 */
[C---:B------:R-:W-:Y:S01]  /*0250*/  FADD.FTZ.RZ R10, R8.reuse, 1 ;  /* 0x3f800000080a7421 */ /* 0x040fe2000001c000 */
[----:B------:R-:W-:Y:S02]  /*0260*/  LOP3.LUT R9, R9, 0xff800000, RZ, 0xc0, !PT ;  /* 0xff80000009097812 */ /* 0x000fe400078ec0ff */
[----:B------:R-:W-:Y:S02]  /*0270*/  ISETP.GE.U32.AND P4, PT, R8, 0x7f800000, PT ;  /* 0x7f8000000800780c */ /* 0x000fe40003f86070 */
[----:B------:R-:W-:Y:S02]  /*0280*/  IADD3 R10, R10, -0x3f400000, RZ ;  /* 0xc0c000000a0a7810 */ /* 0x000fe40007ffe0ff */
[----:B------:R-:W-:-:S02]  /*0290*/  IADD3 R7, -R9, 0x40800000, RZ ;  /* 0x4080000009077810 */ /* 0x000fc40007ffe1ff */
[----:B------:R-:W-:Y:S02]  /*02a0*/  LOP3.LUT R11, R10, 0xff800000, RZ, 0xc0, !PT ;  /* 0xff8000000a0b7812 */ /* 0x000fe400078ec0ff */
[----:B------:R-:W-:Y:S01]  /*02b0*/  IADD3 R12, R0, -R9, RZ ;  /* 0x80000009000c7210 */ /* 0x000fe20007ffe0ff */
[-C--:B------:R-:W-:Y:S01]  /*02c0*/  FFMA.FTZ R13, R7, R15.reuse, -1 ;  /* 0xbf800000070d7423 */ /* 0x080fe2000001000f */
[----:B------:R-:W-:Y:S02]  /*02d0*/  IADD3 R14, -R11, 0x40800000, RZ ;  /* 0x408000000b0e7810 */ /* 0x000fe40007ffe1ff */
[----:B------:R-:W-:Y:S01]  /*02e0*/  IADD3 R10, R8, -R11, RZ ;  /* 0x8000000b080a7210 */ /* 0x000fe20007ffe0ff */
[----:B------:R-:W-:Y:S01]  /*02f0*/  FADD R12, R12, R13 ;  /* 0x0000000d0c0c7221 */ /* 0x000fe20000000000 */
[----:B------:R-:W-:Y:S01]  /*0300*/  MOV R7, 0x3d39bf78 ;  /* 0x3d39bf7800077802 */ /* 0x000fe20000000f00 */
[----:B------:R-:W-:Y:S01]  /*0310*/  FFMA.FTZ R15, R14, R15, -1 ;  /* 0xbf8000000e0f7423 */ /* 0x000fe2000001000f */
[----:B------:R-:W-:-:S02]  /*0320*/  I2FP.F32.S32 R11, R11 ;  /* 0x0000000b000b7245 */ /* 0x000fc40000201400 */
[----:B------:R-:W-:Y:S01]  /*0330*/  I2FP.F32.S32 R9, R9 ;  /* 0x0000000900097245 */ /* 0x000fe20000201400 */
[----:B------:R-:W-:Y:S01]  /*0340*/  FADD R10, R10, R15 ;  /* 0x0000000f0a0a7221 */ /* 0x000fe20000000000 */
[-C--:B------:R-:W-:Y:S01]  /*0350*/  FFMA.FTZ R13, R12, -R7.reuse, 0.10546888411045074463 ;  /* 0x3dd800120c0d7423 */ /* 0x080fe20000010807 */
[----:B------:R-:W-:Y:S02]  /*0360*/  FMUL R11, R11, 1.1920928955078125e-07 ;  /* 0x340000000b0b7820 */ /* 0x000fe40000400000 */
[----:B------:R-:W-:Y:S01]  /*0370*/  FFMA.FTZ R15, R10, -R7, 0.10546888411045074463 ;  /* 0x3dd800120a0f7423 */ /* 0x000fe20000010807 */
[----:B------:R-:W-:Y:S01]  /*0380*/  FFMA.FTZ R13, R12, R13, -0.13229703903198242188 ;  /* 0xbe0778e00c0d7423 */ /* 0x000fe2000001000d */
[----:B------:R-:W-:Y:S02]  /*0390*/  FMUL R9, R9, 1.1920928955078125e-07 ;  /* 0x3400000009097820 */ /* 0x000fe40000400000 */
[----:B------:R-:W-:Y:S01]  /*03a0*/  FFMA.FTZ R15, R10, R15, -0.13229703903198242188 ;  /* 0xbe0778e00a0f7423 */ /* 0x000fe2000001000f */
[----:B------:R-:W-:-:S03]  /*03b0*/  FFMA.FTZ R13, R12, R13, 0.14491446316242218018 ;  /* 0x3e1464750c0d7423 */ /* 0x000fc6000001000d */
[----:B------:R-:W-:Y:S01]  /*03c0*/  FFMA.FTZ R15, R10, R15, 0.14491446316242218018 ;  /* 0x3e1464750a0f7423 */ /* 0x000fe2000001000f */
[----:B------:R-:W-:-:S03]  /*03d0*/  FFMA.FTZ R13, R12, R13, -0.16641564667224884033 ;  /* 0xbe2a68dd0c0d7423 */ /* 0x000fc6000001000d */
[----:B------:R-:W-:Y:S01]  /*03e0*/  FFMA.FTZ R15, R10, R15, -0.16641564667224884033 ;  /* 0xbe2a68dd0a0f7423 */ /* 0x000fe2000001000f */
[----:B------:R-:W-:-:S03]  /*03f0*/  FFMA.FTZ R13, R12, R13, 0.19988867640495300293 ;  /* 0x3e4caf9e0c0d7423 */ /* 0x000fc6000001000d */
[----:B------:R-:W-:Y:S01]  /*0400*/  FFMA.FTZ R15, R10, R15, 0.19988867640495300293 ;  /* 0x3e4caf9e0a0f7423 */ /* 0x000fe2000001000f */
[----:B------:R-:W-:-:S03]  /*0410*/  FFMA.FTZ R13, R12, R13, -0.25000196695327758789 ;  /* 0xbe8000420c0d7423 */ /* 0x000fc6000001000d */
[----:B------:R-:W-:Y:S01]  /*0420*/  FFMA.FTZ R15, R10, R15, -0.25000196695327758789 ;  /* 0xbe8000420a0f7423 */ /* 0x000fe2000001000f */
[----:B------:R-:W-:-:S03]  /*0430*/  FFMA.FTZ R13, R12, R13, 0.33333510160446166992 ;  /* 0x3eaaaae60c0d7423 */ /* 0x000fc6000001000d */
[----:B------:R-:W-:Y:S01]  /*0440*/  FFMA.FTZ R15, R10, R15, 0.33333510160446166992 ;  /* 0x3eaaaae60a0f7423 */ /* 0x000fe2000001000f */
[----:B------:R-:W-:-:S03]  /*0450*/  FFMA.FTZ R13, R12, R13, -0.5 ;  /* 0xbf0000000c0d7423 */ /* 0x000fc6000001000d */
[----:B------:R-:W-:Y:S01]  /*0460*/  FFMA.FTZ R15, R10, R15, -0.5 ;  /* 0xbf0000000a0f7423 */ /* 0x000fe2000001000f */
[----:B------:R-:W-:-:S03]  /*0470*/  FMUL R13, R12, R13 ;  /* 0x0000000d0c0d7220 */ /* 0x000fc60000400000 */
[----:B------:R-:W-:Y:S01]  /*0480*/  FMUL R15, R10, R15 ;  /* 0x0000000f0a0f7220 */ /* 0x000fe20000400000 */
[----:B------:R-:W-:-:S03]  /*0490*/  FFMA.FTZ R12, R12, R13, R12 ;  /* 0x0000000d0c0c7223 */ /* 0x000fc6000001000c */
[----:B------:R-:W-:Y:S01]  /*04a0*/  FFMA.FTZ R10, R10, R15, R10 ;  /* 0x0000000f0a0a7223 */ /* 0x000fe2000001000a */
[----:B------:R-:W-:-:S03]  /*04b0*/  FFMA.FTZ R12, R9, 0.69314718246459960938, R12 ;  /* 0x3f317218090c7823 */ /* 0x000fc6000001000c */
[----:B------:R-:W-:Y:S01]  /*04c0*/  FFMA.FTZ R11, R11, 0.69314718246459960938, R10 ;  /* 0x3f3172180b0b7823 */ /* 0x000fe2000001000a */
[----:B------:R-:W-:Y:S06]  /*04d0*/  @!P2 BRA `(.L_x_1) ;  /* 0x000000000014a947 */ /* 0x000fec0003800000 */
[C---:B------:R-:W-:Y:S02]  /*04e0*/  ISETP.GE.AND P2, PT, R0.reuse, -0x407fffff, PT ;  /* 0xbf8000010000780c */ /* 0x040fe40003f46270 */
[----:B------:R-:W-:-:S11]  /*04f0*/  FSETP.NEU.AND P3, PT, R0, RZ, PT ;  /* 0x000000ff0000720b */ /* 0x000fd60003f6d000 */
[----:B------:R-:W-:-:S05]  /*0500*/  @P2 MOV R9, 0x7f800000 ;  /* 0x7f80000000092802 */ /* 0x000fca0000000f00 */
[----:B------:R-:W-:-:S05]  /*0510*/  @P2 FFMA.FTZ R12, R0, R9, +INF ;  /* 0x7f800000000c2423 */ /* 0x000fca0000010009 */
[----:B------:R-:W-:-:S07]  /*0520*/  FSEL R12, R12, -RZ, P3 ;  /* 0x800000ff0c0c7208 */ /* 0x000fce0001800000 */
.L_x_1:
[----:B------:R-:W-:Y:S05]  /*0530*/  BSYNC B0 ;  /* 0x0000000000007941 */ /* 0x000fea0003800000 */
.L_x_0:
[----:B------:R-:W-:Y:S04]  /*0540*/  BSSY B0, `(.L_x_2) ;  /* 0x0000007000007945 */ /* 0x000fe80003800000 */
[----:B------:R-:W-:Y:S05]  /*0550*/  @!P4 BRA `(.L_x_3) ;  /* 0x000000000014c947 */ /* 0x000fea0003800000 */
[C---:B------:R-:W-:Y:S02]  /*0560*/  ISETP.GE.AND P2, PT, R8.reuse, -0x407fffff, PT ;  /* 0xbf8000010800780c */ /* 0x040fe40003f46270 */
[----:B------:R-:W-:-:S11]  /*0570*/  FSETP.NEU.AND P3, PT, R8, RZ, PT ;  /* 0x000000ff0800720b */ /* 0x000fd60003f6d000 */
[----:B------:R-:W-:-:S05]  /*0580*/  @P2 MOV R9, 0x7f800000 ;  /* 0x7f80000000092802 */ /* 0x000fca0000000f00 */
[----:B------:R-:W-:-:S05]  /*0590*/  @P2 FFMA.FTZ R11, R8, R9, +INF ;  /* 0x7f800000080b2423 */ /* 0x000fca0000010009 */
[----:B------:R-:W-:-:S07]  /*05a0*/  FSEL R11, R11, -RZ, P3 ;  /* 0x800000ff0b0b7208 */ /* 0x000fce0001800000 */
.L_x_3:
[----:B------:R-:W-:Y:S05]  /*05b0*/  BSYNC B0 ;  /* 0x0000000000007941 */ /* 0x000fea0003800000 */
.L_x_2:
[----:B------:R-:W-:Y:S01]  /*05c0*/  FSEL R13, R3, R12, P1 ;  /* 0x0000000c030d7208 */ /* 0x000fe20000800000 */
[----:B------:R-:W-:Y:S01]  /*05d0*/  BSSY B0, `(.L_x_4) ;  /* 0x0000018000007945 */ /* 0x000fe20003800000 */
[----:B------:R-:W-:Y:S02]  /*05e0*/  FSETP.GT.AND P2, PT, R2, 20, PT ;  /* 0x41a000000200780b */ /* 0x000fe40003f44000 */
[----:B------:R-:W-:Y:S01]  /*05f0*/  ISETP.GE.AND P1, PT, R4, 0x400, PT ;  /* 0x000004000400780c */ /* 0x000fe20003f26270 */
[----:B------:R-:W-:Y:S01]  /*0600*/  FADD.FTZ R12, |R13|, -RZ ;  /* 0x800000ff0d0c7221 */ /* 0x000fe20000010200 */
[----:B------:R-:W-:-:S04]  /*0610*/  FSEL R9, R2, R11, P2 ;  /* 0x0000000b02097208 */ /* 0x000fc80001000000 */
[----:B------:R-:W-:-:S13]  /*0620*/  FSETP.GE.AND P3, PT, R12, 0.60000002384185791016, PT ;  /* 0x3f19999a0c00780b */ /* 0x000fda0003f66000 */
[----:B------:R-:W-:Y:S05]  /*0630*/  @!P3 BRA `(.L_x_5) ;  /* 0x000000000028b947 */ /* 0x000fea0003800000 */
[C---:B------:R-:W-:Y:S01]  /*0640*/  FMUL R0, R12.reuse, 2.8853900432586669922 ;  /* 0x4038aa3b0c007820 */ /* 0x040fe20000400000 */
[----:B------:R-:W-:Y:S01]  /*0650*/  HFMA2.MMA R11, -RZ, RZ, 1.875, 0 ;  /* 0x3f800000ff0b7435 */ /* 0x000fe200000001ff */
[----:B------:R-:W-:-:S04]  /*0660*/  FSETP.GE.AND P2, PT, R12, 9.010913848876953125, PT ;  /* 0x41102cb40c00780b */ /* 0x000fc80003f46000 */
[----:B------:R-:W1:Y:S02]  /*0670*/  MUFU.EX2 R0, R0 ;  /* 0x0000000000007308 */ /* 0x000e640000000800 */
[----:B-1----:R-:W-:-:S06]  /*0680*/  FADD R10, R0, 1 ;  /* 0x3f800000000a7421 */ /* 0x002fcc0000000000 */
[----:B------:R-:W1:Y:S02]  /*0690*/  MUFU.RCP R10, R10 ;  /* 0x0000000a000a7308 */ /* 0x000e640000001000 */
[----:B-1----:R-:W-:-:S05]  /*06a0*/  FFMA.FTZ R8, R10, -2, R11 ;  /* 0xc00000000a087823 */ /* 0x002fca000001000b */
[----:B------:R-:W-:-:S04]  /*06b0*/  FSEL R8, R8, 1, !P2 ;  /* 0x3f80000008087808 */ /* 0x000fc80005000000 */
[----:B------:R-:W-:Y:S01]  /*06c0*/  LOP3.LUT R8, R8, 0x80000000, R13, 0xf8, !PT ;  /* 0x8000000008087812 */ /* 0x000fe200078ef80d */
[----:B------:R-:W-:Y:S06]  /*06d0*/  BRA `(.L_x_6) ;  /* 0x00000000001c7947 */ /* 0x000fec0003800000 */
.L_x_5:
[----:B------:R-:W-:Y:S01]  /*06e0*/  MOV R0, 0x3c80f082 ;  /* 0x3c80f08200007802 */ /* 0x000fe20000000f00 */
[----:B------:R-:W-:-:S04]  /*06f0*/  FMUL R11, R13, R13 ;  /* 0x0000000d0d0b7220 */ /* 0x000fc80000400000 */
[----:B------:R-:W-:-:S04]  /*0700*/  FFMA.FTZ R0, R11, R0, -0.052303962409496307373 ;  /* 0xbd563cae0b007423 */ /* 0x000fc80000010000 */
[----:B------:R-:W-:-:S04]  /*0710*/  FFMA.FTZ R0, R11, R0, 0.1331529766321182251 ;  /* 0x3e0859410b007423 */ /* 0x000fc80000010000 */
[----:B------:R-:W-:-:S04]  /*0720*/  FFMA.FTZ R0, R11, R0, -0.33332768082618713379 ;  /* 0xbeaaa9ed0b007423 */ /* 0x000fc80000010000 */
[----:B------:R-:W-:-:S04]  /*0730*/  FFMA.FTZ R0, R11, R0, RZ ;  /* 0x000000000b007223 */ /* 0x000fc800000100ff */
[----:B------:R-:W-:-:S07]  /*0740*/  FFMA.FTZ R8, R13, R0, R13 ;  /* 0x000000000d087223 */ /* 0x000fce000001000d */
.L_x_6:
[----:B------:R-:W-:Y:S05]  /*0750*/  BSYNC B0 ;  /* 0x0000000000007941 */ /* 0x000fea0003800000 */
.L_x_4:
[----:B------:R-:W-:Y:S01]  /*0760*/  FADD.FTZ R12, |R9|, -RZ ;  /* 0x800000ff090c7221 */ /* 0x000fe20000010200 */
[----:B------:R-:W-:Y:S01]  /*0770*/  BSSY B0, `(.L_x_7) ;  /* 0x0000015000007945 */ /* 0x000fe20003800000 */
[----:B------:R-:W-:-:S03]  /*0780*/  SHF.R.S32.HI R13, RZ, 0x1f, R6 ;  /* 0x0000001fff0d7819 */ /* 0x000fc60000011406 */
        /* <DEDUP_REMOVED lines=12> */
.L_x_8:
[----:B------:R-:W-:Y:S01]  /*0850*/  MOV R0, 0x3c80f082 ;  /* 0x3c80f08200007802 */ /* 0x000fe20000000f00 */
[----:B------:R-:W-:-:S04]  /*0860*/  FMUL R11, R9, R9 ;  /* 0x00000009090b7220 */ /* 0x000fc80000400000 */
[----:B------:R-:W-:-:S04]  /*0870*/  FFMA.FTZ R0, R11, R0, -0.052303962409496307373 ;  /* 0xbd563cae0b007423 */ /* 0x000fc80000010000 */
[----:B------:R-:W-:-:S04]  /*0880*/  FFMA.FTZ R0, R11, R0, 0.1331529766321182251 ;  /* 0x3e0859410b007423 */ /* 0x000fc80000010000 */
[----:B------:R-:W-:-:S04]  /*0890*/  FFMA.FTZ R0, R11, R0, -0.33332768082618713379 ;  /* 0xbeaaa9ed0b007423 */ /* 0x000fc80000010000 */
[----:B------:R-:W-:-:S04]  /*08a0*/  FFMA.FTZ R0, R11, R0, RZ ;  /* 0x000000000b007223 */ /* 0x000fc800000100ff */
[----:B------:R-:W-:-:S07]  /*08b0*/  FFMA.FTZ R9, R9, R0, R9 ;  /* 0x0000000009097223 */ /* 0x000fce0000010009 */
.L_x_9:
[----:B------:R-:W-:Y:S05]  /*08c0*/  BSYNC B0 ;  /* 0x0000000000007941 */ /* 0x000fea0003800000 */
.L_x_7:
[----:B------:R-:W-:Y:S01]  /*08d0*/  ISETP.GT.AND P2, PT, R5, 0x7f, !P1 ;  /* 0x0000007f0500780c */ /* 0x000fe20004f44270 */
[----:B------:R-:W-:Y:S01]  /*08e0*/  ULDC.64 UR6, c[0x0][0x218] ;  /* 0x0000860000067ab9 */ /* 0x000fe20000000a00 */
[----:B------:R-:W-:Y:S01]  /*08f0*/  BSSY B0, `(.L_x_10) ;  /* 0x0000006000007945 */ /* 0x000fe20003800000 */
[----:B------:R-:W-:-:S04]  /*0900*/  LEA R10, P3, R6, UR6, 0x2 ;  /* 0x00000006060a7c11 */ /* 0x000fc8000f8610ff */
[----:B------:R-:W-:Y:S02]  /*0910*/  LEA.HI.X R11, R6, UR7, R13, 0x2, P3 ;  /* 0x00000007060b7c11 */ /* 0x000fe400098f140d */
[----:B------:R-:W-:-:S04]  /*0920*/  CS2R R12, SRZ ;  /* 0x00000000000c7805 */ /* 0x000fc8000001ff00 */
[----:B------:R-:W-:Y:S05]  /*0930*/  @!P2 BRA `(.L_x_11) ;  /* 0x000000000004a947 */ /* 0x000fea0003800000 */
[----:B------:R1:W5:Y:S02]  /*0940*/  LDG.E.EL.64 R12, desc[UR4][R10.64+-0x200] ;  /* 0xfffe00040a0c7981 */ /* 0x000364000c2e1b00 */
.L_x_11:
[----:B------:R-:W-:Y:S05]  /*0950*/  BSYNC B0 ;  /* 0x0000000000007941 */ /* 0x000fea0003800000 */
.L_x_10:
[----:B-----5:R-:W-:Y:S01]  /*0960*/  SEL R5, R12, RZ, P2 ;  /* 0x000000ff0c057207 */ /* 0x020fe20001000000 */
[----:B------:R-:W-:Y:S01]  /*0970*/  BSSY B0, `(.L_x_12) ;  /* 0x000003e000007945 */ /* 0x000fe20003800000 */
[----:B------:R-:W-:-:S03]  /*0980*/  SEL R6, R13, RZ, P2 ;  /* 0x000000ff0d067207 */ /* 0x000fc60001000000 */
[----:B------:R-:W-:Y:S02]  /*0990*/  FMUL R12, R5, 1.4426950216293334961 ;  /* 0x3fb8aa3b050c7820 */ /* 0x000fe40000400000 */
[----:B------:R-:W-:-:S03]  /*09a0*/  FMUL R14, R6, 1.4426950216293334961 ;  /* 0x3fb8aa3b060e7820 */ /* 0x000fc60000400000 */
[----:B------:R-:W-:Y:S02]  /*09b0*/  FSETP.GEU.AND P2, PT, R12, -126, PT ;  /* 0xc2fc00000c00780b */ /* 0x000fe40003f4e000 */
[----:B------:R-:W-:-:S11]  /*09c0*/  FSETP.GEU.AND P3, PT, R14, -126, PT ;  /* 0xc2fc00000e00780b */ /* 0x000fd60003f6e000 */
[----:B------:R-:W-:Y:S02]  /*09d0*/  @!P2 FMUL R12, R12, 0.5 ;  /* 0x3f0000000c0ca820 */ /* 0x000fe40000400000 */
[----:B------:R-:W-:Y:S02]  /*09e0*/  @!P3 FMUL R14, R14, 0.5 ;  /* 0x3f0000000e0eb820 */ /* 0x000fe40000400000 */
[----:B------:R-:W2:Y:S08]  /*09f0*/  MUFU.EX2 R0, R12 ;  /* 0x0000000c00007308 */ /* 0x000eb00000000800 */
[----:B-1----:R-:W1:Y:S01]  /*0a00*/  MUFU.EX2 R11, R14 ;  /* 0x0000000e000b7308 */ /* 0x002e620000000800 */
[----:B--2---:R-:W-:Y:S01]  /*0a10*/  @!P2 FMUL R0, R0, R0 ;  /* 0x000000000000a220 */ /* 0x004fe20000400000 */
[----:B------:R-:W-:-:S03]  /*0a20*/  FSETP.GT.AND P2, PT, R5, 20, PT ;  /* 0x41a000000500780b */ /* 0x000fc60003f44000 */
[C---:B------:R-:W-:Y:S01]  /*0a30*/  FADD.FTZ.RZ R10, R0.reuse, 1 ;  /* 0x3f800000000a7421 */ /* 0x040fe2000001c000 */
[----:B------:R-:W-:Y:S01]  /*0a40*/  ISETP.GE.U32.AND P4, PT, R0, 0x7f800000, PT ;  /* 0x7f8000000000780c */ /* 0x000fe20003f86070 */
[----:B-1----:R-:W-:-:S03]  /*0a50*/  @!P3 FMUL R11, R11, R11 ;  /* 0x0000000b0b0bb220 */ /* 0x002fc60000400000 */
[----:B------:R-:W-:Y:S01]  /*0a60*/  IADD3 R10, R10, -0x3f400000, RZ ;  /* 0xc0c000000a0a7810 */ /* 0x000fe20007ffe0ff */
[----:B------:R-:W-:-:S03]  /*0a70*/  FADD.FTZ.RZ R15, R11, 1 ;  /* 0x3f8000000b0f7421 */ /* 0x000fc6000001c000 */
[----:B------:R-:W-:Y:S01]  /*0a80*/  LOP3.LUT R13, R10, 0xff800000, RZ, 0xc0, !PT ;  /* 0xff8000000a0d7812 */ /* 0x000fe200078ec0ff */
[----:B------:R-:W-:Y:S01]  /*0a90*/  HFMA2.MMA R10, -RZ, RZ, 1.875, 0 ;  /* 0x3f800000ff0a7435 */ /* 0x000fe200000001ff */
[----:B------:R-:W-:Y:S02]  /*0aa0*/  ISETP.GE.U32.AND P3, PT, R11, 0x7f800000, PT ;  /* 0x7f8000000b00780c */ /* 0x000fe40003f66070 */
[----:B------:R-:W-:Y:S02]  /*0ab0*/  IADD3 R16, R15, -0x3f400000, RZ ;  /* 0xc0c000000f107810 */ /* 0x000fe40007ffe0ff */
[----:B------:R-:W-:Y:S02]  /*0ac0*/  IADD3 R15, -R13, 0x40800000, RZ ;  /* 0x408000000d0f7810 */ /* 0x000fe40007ffe1ff */
[----:B------:R-:W-:Y:S02]  /*0ad0*/  LOP3.LUT R12, R16, 0xff800000, RZ, 0xc0, !PT ;  /* 0xff800000100c7812 */ /* 0x000fe400078ec0ff */
[----:B------:R-:W-:Y:S01]  /*0ae0*/  IADD3 R16, R0, -R13, RZ ;  /* 0x8000000d00107210 */ /* 0x000fe20007ffe0ff */
[----:B------:R-:W-:Y:S01]  /*0af0*/  FFMA.FTZ R15, R15, 0.25, -R10 ;  /* 0x3e8000000f0f7823 */ /* 0x000fe2000001080a */
[----:B------:R-:W-:-:S02]  /*0b00*/  IADD3 R17, -R12, 0x40800000, RZ ;  /* 0x408000000c117810 */ /* 0x000fc40007ffe1ff */
[----:B------:R-:W-:Y:S01]  /*0b10*/  IADD3 R14, R11, -R12, RZ ;  /* 0x8000000c0b0e7210 */ /* 0x000fe20007ffe0ff */
[----:B------:R-:W-:Y:S01]  /*0b20*/  FADD R16, R16, R15 ;  /* 0x0000000f10107221 */ /* 0x000fe20000000000 */
[----:B------:R-:W-:Y:S01]  /*0b30*/  I2FP.F32.S32 R12, R12 ;  /* 0x0000000c000c7245 */ /* 0x000fe20000201400 */
[----:B------:R-:W-:Y:S01]  /*0b40*/  FFMA.FTZ R17, R17, 0.25, -R10 ;  /* 0x3e80000011117823 */ /* 0x000fe2000001080a */
[----:B------:R-:W-:Y:S01]  /*0b50*/  I2FP.F32.S32 R13, R13 ;  /* 0x0000000d000d7245 */ /* 0x000fe20000201400 */
[----:B------:R-:W-:Y:S02]  /*0b60*/  FFMA.FTZ R15, R16, -R7, 0.10546888411045074463 ;  /* 0x3dd80012100f7423 */ /* 0x000fe40000010807 */
[----:B------:R-:W-:Y:S01]  /*0b70*/  FADD R14, R14, R17 ;  /* 0x000000110e0e7221 */ /* 0x000fe20000000000 */
[----:B------:R-:W-:Y:S01]  /*0b80*/  FMUL R12, R12, 1.1920928955078125e-07 ;  /* 0x340000000c0c7820 */ /* 0x000fe20000400000 */
[----:B------:R-:W-:Y:S01]  /*0b90*/  FFMA.FTZ R15, R16, R15, -0.13229703903198242188 ;  /* 0xbe0778e0100f7423 */ /* 0x000fe2000001000f */
[----:B------:R-:W-:Y:S01]  /*0ba0*/  FMUL R13, R13, 1.1920928955078125e-07 ;  /* 0x340000000d0d7820 */ /* 0x000fe20000400000 */
[----:B------:R-:W-:-:S02]  /*0bb0*/  FFMA.FTZ R7, R14, -R7, 0.10546888411045074463 ;  /* 0x3dd800120e077423 */ /* 0x000fc40000010807 */
[----:B------:R-:W-:Y:S02]  /*0bc0*/  FFMA.FTZ R15, R16, R15, 0.14491446316242218018 ;  /* 0x3e146475100f7423 */ /* 0x000fe4000001000f */
[----:B------:R-:W-:Y:S02]  /*0bd0*/  FFMA.FTZ R7, R14, R7, -0.13229703903198242188 ;  /* 0xbe0778e00e077423 */ /* 0x000fe40000010007 */
[----:B------:R-:W-:Y:S02]  /*0be0*/  FFMA.FTZ R15, R16, R15, -0.16641564667224884033 ;  /* 0xbe2a68dd100f7423 */ /* 0x000fe4000001000f */
[----:B------:R-:W-:Y:S02]  /*0bf0*/  FFMA.FTZ R7, R14, R7, 0.14491446316242218018 ;  /* 0x3e1464750e077423 */ /* 0x000fe40000010007 */
[----:B------:R-:W-:Y:S02]  /*0c00*/  FFMA.FTZ R15, R16, R15, 0.19988867640495300293 ;  /* 0x3e4caf9e100f7423 */ /* 0x000fe4000001000f */
[----:B------:R-:W-:-:S02]  /*0c10*/  FFMA.FTZ R7, R14, R7, -0.16641564667224884033 ;  /* 0xbe2a68dd0e077423 */ /* 0x000fc40000010007 */
[----:B------:R-:W-:Y:S02]  /*0c20*/  FFMA.FTZ R15, R16, R15, -0.25000196695327758789 ;  /* 0xbe800042100f7423 */ /* 0x000fe4000001000f */
[----:B------:R-:W-:Y:S02]  /*0c30*/  FFMA.FTZ R7, R14, R7, 0.19988867640495300293 ;  /* 0x3e4caf9e0e077423 */ /* 0x000fe40000010007 */
[----:B------:R-:W-:Y:S02]  /*0c40*/  FFMA.FTZ R15, R16, R15, 0.33333510160446166992 ;  /* 0x3eaaaae6100f7423 */ /* 0x000fe4000001000f */
[----:B------:R-:W-:Y:S02]  /*0c50*/  FFMA.FTZ R7, R14, R7, -0.25000196695327758789 ;  /* 0xbe8000420e077423 */ /* 0x000fe40000010007 */
[----:B------:R-:W-:Y:S02]  /*0c60*/  FFMA.FTZ R15, R16, R15, -0.5 ;  /* 0xbf000000100f7423 */ /* 0x000fe4000001000f */
[----:B------:R-:W-:-:S02]  /*0c70*/  FFMA.FTZ R7, R14, R7, 0.33333510160446166992 ;  /* 0x3eaaaae60e077423 */ /* 0x000fc40000010007 */
[----:B------:R-:W-:Y:S02]  /*0c80*/  FMUL R15, R16, R15 ;  /* 0x0000000f100f7220 */ /* 0x000fe40000400000 */
[----:B------:R-:W-:Y:S02]  /*0c90*/  FFMA.FTZ R7, R14, R7, -0.5 ;  /* 0xbf0000000e077423 */ /* 0x000fe40000010007 */
[----:B------:R-:W-:Y:S02]  /*0ca0*/  FFMA.FTZ R16, R16, R15, R16 ;  /* 0x0000000f10107223 */ /* 0x000fe40000010010 */
[C---:B------:R-:W-:Y:S02]  /*0cb0*/  FMUL R7, R14.reuse, R7 ;  /* 0x000000070e077220 */ /* 0x040fe40000400000 */
[----:B------:R-:W-:Y:S02]  /*0cc0*/  FFMA.FTZ R16, R13, 0.69314718246459960938, R16 ;  /* 0x3f3172180d107823 */ /* 0x000fe40000010010 */
[----:B------:R-:W-:-:S04]  /*0cd0*/  FFMA.FTZ R7, R14, R7, R14 ;  /* 0x000000070e077223 */ /* 0x000fc8000001000e */
[----:B------:R-:W-:Y:S01]  /*0ce0*/  FFMA.FTZ R7, R12, 0.69314718246459960938, R7 ;  /* 0x3f3172180c077823 */ /* 0x000fe20000010007 */
[----:B------:R-:W-:Y:S06]  /*0cf0*/  @!P4 BRA `(.L_x_13) ;  /* 0x000000000014c947 */ /* 0x000fec0003800000 */
[C---:B------:R-:W-:Y:S02]  /*0d00*/  ISETP.GE.AND P4, PT, R0.reuse, -0x407fffff, PT ;  /* 0xbf8000010000780c */ /* 0x040fe40003f86270 */
[----:B------:R-:W-:-:S11]  /*0d10*/  FSETP.NEU.AND P5, PT, R0, RZ, PT ;  /* 0x000000ff0000720b */ /* 0x000fd60003fad000 */
[----:B------:R-:W-:-:S05]  /*0d20*/  @P4 MOV R13, 0x7f800000 ;  /* 0x7f800000000d4802 */ /* 0x000fca0000000f00 */
[----:B------:R-:W-:-:S05]  /*0d30*/  @P4 FFMA.FTZ R16, R0, R13, +INF ;  /* 0x7f80000000104423 */ /* 0x000fca000001000d */
[----:B------:R-:W-:-:S07]  /*0d40*/  FSEL R16, R16, -RZ, P5 ;  /* 0x800000ff10107208 */ /* 0x000fce0002800000 */
.L_x_13:
[----:B------:R-:W-:Y:S05]  /*0d50*/  BSYNC B0 ;  /* 0x0000000000007941 */ /* 0x000fea0003800000 */
.L_x_12:
[----:B------:R-:W-:Y:S04]  /*0d60*/  BSSY B0, `(.L_x_14) ;  /* 0x0000007000007945 */ /* 0x000fe80003800000 */
[----:B------:R-:W-:Y:S05]  /*0d70*/  @!P3 BRA `(.L_x_15) ;  /* 0x000000000014b947 */ /* 0x000fea0003800000 */
[C---:B------:R-:W-:Y:S02]  /*0d80*/  ISETP.GE.AND P3, PT, R11.reuse, -0x407fffff, PT ;  /* 0xbf8000010b00780c */ /* 0x040fe40003f66270 */
[----:B------:R-:W-:-:S11]  /*0d90*/  FSETP.NEU.AND P4, PT, R11, RZ, PT ;  /* 0x000000ff0b00720b */ /* 0x000fd60003f8d000 */
[----:B------:R-:W-:-:S05]  /*0da0*/  @P3 MOV R0, 0x7f800000 ;  /* 0x7f80000000003802 */ /* 0x000fca0000000f00 */
[----:B------:R-:W-:-:S05]  /*0db0*/  @P3 FFMA.FTZ R7, R11, R0, +INF ;  /* 0x7f8000000b073423 */ /* 0x000fca0000010000 */
[----:B------:R-:W-:-:S07]  /*0dc0*/  FSEL R7, R7, -RZ, P4 ;  /* 0x800000ff07077208 */ /* 0x000fce0002000000 */
.L_x_15:
[----:B------:R-:W-:Y:S05]  /*0dd0*/  BSYNC B0 ;  /* 0x0000000000007941 */ /* 0x000fea0003800000 */
.L_x_14:
[----:B------:R-:W-:Y:S01]  /*0de0*/  FSEL R13, R5, R16, P2 ;  /* 0x00000010050d7208 */ /* 0x000fe20001000000 */
[----:B------:R-:W-:Y:S01]  /*0df0*/  BSSY B0, `(.L_x_16) ;  /* 0x0000016000007945 */ /* 0x000fe20003800000 */
[----:B------:R-:W-:-:S03]  /*0e00*/  FSETP.GT.AND P2, PT, R6, 20, PT ;  /* 0x41a000000600780b */ /* 0x000fc60003f44000 */
[----:B------:R-:W-:Y:S01]  /*0e10*/  FADD.FTZ R14, |R13|, -RZ ;  /* 0x800000ff0d0e7221 */ /* 0x000fe20000010200 */
[----:B------:R-:W-:-:S04]  /*0e20*/  FSEL R7, R6, R7, P2 ;  /* 0x0000000706077208 */ /* 0x000fc80001000000 */
[----:B------:R-:W-:-:S13]  /*0e30*/  FSETP.GE.AND P3, PT, R14, 0.60000002384185791016, PT ;  /* 0x3f19999a0e00780b */ /* 0x000fda0003f66000 */
[----:B------:R-:W-:Y:S05]  /*0e40*/  @!P3 BRA `(.L_x_17) ;  /* 0x000000000024b947 */ /* 0x000fea0003800000 */
[C---:B------:R-:W-:Y:S01]  /*0e50*/  FMUL R0, R14.reuse, 2.8853900432586669922 ;  /* 0x4038aa3b0e007820 */ /* 0x040fe20000400000 */
[----:B------:R-:W-:-:S05]  /*0e60*/  FSETP.GE.AND P2, PT, R14, 9.010913848876953125, PT ;  /* 0x41102cb40e00780b */ /* 0x000fca0003f46000 */
[----:B------:R-:W1:Y:S02]  /*0e70*/  MUFU.EX2 R0, R0 ;  /* 0x0000000000007308 */ /* 0x000e640000000800 */
[----:B-1----:R-:W-:-:S06]  /*0e80*/  FADD R11, R0, 1 ;  /* 0x3f800000000b7421 */ /* 0x002fcc0000000000 */
[----:B------:R-:W1:Y:S02]  /*0e90*/  MUFU.RCP R11, R11 ;  /* 0x0000000b000b7308 */ /* 0x000e640000001000 */
[----:B-1----:R-:W-:-:S05]  /*0ea0*/  FFMA.FTZ R12, R11, -2, R10 ;  /* 0xc00000000b0c7823 */ /* 0x002fca000001000a */
[----:B------:R-:W-:-:S04]  /*0eb0*/  FSEL R12, R12, 1, !P2 ;  /* 0x3f8000000c0c7808 */ /* 0x000fc80005000000 */
[----:B------:R-:W-:Y:S01]  /*0ec0*/  LOP3.LUT R12, R12, 0x80000000, R13, 0xf8, !PT ;  /* 0x800000000c0c7812 */ /* 0x000fe200078ef80d */
[----:B------:R-:W-:Y:S06]  /*0ed0*/  BRA `(.L_x_18) ;  /* 0x00000000001c7947 */ /* 0x000fec0003800000 */
.L_x_17:
[----:B------:R-:W-:Y:S01]  /*0ee0*/  HFMA2.MMA R0, -RZ, RZ, 1.125, -9232 ;  /* 0x3c80f082ff007435 */ /* 0x000fe200000001ff */
[----:B------:R-:W-:-:S09]  /*0ef0*/  FMUL R11, R13, R13 ;  /* 0x0000000d0d0b7220 */ /* 0x000fd20000400000 */
[----:B------:R-:W-:-:S04]  /*0f00*/  FFMA.FTZ R0, R11, R0, -0.052303962409496307373 ;  /* 0xbd563cae0b007423 */ /* 0x000fc80000010000 */
[----:B------:R-:W-:-:S04]  /*0f10*/  FFMA.FTZ R0, R11, R0, 0.1331529766321182251 ;  /* 0x3e0859410b007423 */ /* 0x000fc80000010000 */
[----:B------:R-:W-:-:S04]  /*0f20*/  FFMA.FTZ R0, R11, R0, -0.33332768082618713379 ;  /* 0xbeaaa9ed0b007423 */ /* 0x000fc80000010000 */
[----:B------:R-:W-:-:S04]  /*0f30*/  FFMA.FTZ R0, R11, R0, RZ ;  /* 0x000000000b007223 */ /* 0x000fc800000100ff */
[----:B------:R-:W-:-:S07]  /*0f40*/  FFMA.FTZ R12, R13, R0, R13 ;  /* 0x000000000d0c7223 */ /* 0x000fce000001000d */
.L_x_18:
[----:B------:R-:W-:Y:S05]  /*0f50*/  BSYNC B0 ;  /* 0x0000000000007941 */ /* 0x000fea0003800000 */
.L_x_16:
[----:B------:R-:W-:Y:S01]  /*0f60*/  FADD.FTZ R13, |R7|, -RZ ;  /* 0x800000ff070d7221 */ /* 0x000fe20000010200 */
[----:B------:R-:W-:Y:S04]  /*0f70*/  BSSY B0, `(.L_x_19) ;  /* 0x0000013000007945 */ /* 0x000fe80003800000 */
        /* <DEDUP_REMOVED lines=11> */
.L_x_20:
[----:B------:R-:W-:Y:S01]  /*1030*/  MOV R0, 0x3c80f082 ;  /* 0x3c80f08200007802 */ /* 0x000fe20000000f00 */
[----:B------:R-:W-:-:S04]  /*1040*/  FMUL R11, R7, R7 ;  /* 0x00000007070b7220 */ /* 0x000fc80000400000 */
[----:B------:R-:W-:-:S04]  /*1050*/  FFMA.FTZ R0, R11, R0, -0.052303962409496307373 ;  /* 0xbd563cae0b007423 */ /* 0x000fc80000010000 */
[----:B------:R-:W-:-:S04]  /*1060*/  FFMA.FTZ R0, R11, R0, 0.1331529766321182251 ;  /* 0x3e0859410b007423 */ /* 0x000fc80000010000 */
[----:B------:R-:W-:-:S04]  /*1070*/  FFMA.FTZ R0, R11, R0, -0.33332768082618713379 ;  /* 0xbeaaa9ed0b007423 */ /* 0x000fc80000010000 */
[----:B------:R-:W-:-:S04]  /*1080*/  FFMA.FTZ R0, R11, R0, RZ ;  /* 0x000000000b007223 */ /* 0x000fc800000100ff */
[----:B------:R-:W-:-:S07]  /*1090*/  FFMA.FTZ R7, R7, R0, R7 ;  /* 0x0000000007077223 */ /* 0x000fce0000010007 */
.L_x_21:
[----:B------:R-:W-:Y:S05]  /*10a0*/  BSYNC B0 ;  /* 0x0000000000007941 */ /* 0x000fea0003800000 */
.L_x_19:
[----:B------:R-:W1:Y:S01]  /*10b0*/  LDC.64 R10, c[0x0][0x220] ;  /* 0x00008800ff0a7b82 */ /* 0x000e620000000a00 */
[----:B------:R-:W-:Y:S01]  /*10c0*/  FMUL R8, R3, R8 ;  /* 0x0000000803087220 */ /* 0x000fe20000400000 */
[----:B------:R-:W-:Y:S01]  /*10d0*/  FMUL R9, R2, R9 ;  /* 0x0000000902097220 */ /* 0x000fe20000400000 */
[----:B------:R-:W-:Y:S01]  /*10e0*/  @P0 FMUL R8, R5, R12 ;  /* 0x0000000c05080220 */ /* 0x000fe20000400000 */
[----:B------:R-:W-:Y:S01]  /*10f0*/  @P0 FMUL R9, R6, R7 ;  /* 0x0000000706090220 */ /* 0x000fe20000400000 */
[----:B-1----:R-:W-:Y:S01]  /*1100*/  IMAD.WIDE R2, R4, 0x4, R10 ;  /* 0x0000000404027825 */ /* 0x002fe200078e020a */
[----:B------:R-:W-:Y:S06]  /*1110*/  @P1 EXIT ;  /* 0x000000000000194d */ /* 0x000fec0003800000 */
[----:B------:R-:W-:Y:S01]  /*1120*/  STG.E.64 desc[UR4][R2.64], R8 ;  /* 0x0000000802007986 */ /* 0x000fe2000c101b04 */
[----:B------:R-:W-:Y:S05]  /*1130*/  EXIT ;  /* 0x000000000000794d */ /* 0x000fea0003800000 */
.L_x_22:
[----:B------:R-:W-:-:S00]  /*1140*/  BRA `(.L_x_22) ;  /* 0xfffffffc00fc7947 */ /* 0x000fc0000383ffff */
[----:B------:R-:W-:-:S00]  /*1150*/  NOP ;  /* 0x0000000000007918 */ /* 0x000fc00000000000 */
        /* <DEDUP_REMOVED lines=10> */
.L_x_23:


//--------------------- .nv.global.init           --------------------------
	.section	.nv.global.init,"aw",@progbits
.nv.global.init:
	.type		_$_str,@object
	.size		_$_str,(.L_0 - _$_str)
_$_str:
        /*0000*/ 	.byte	0x5f, 0x5f, 0x43, 0x55, 0x44, 0x41, 0x5f, 0x46, 0x54, 0x5a, 0x00
.L_0:


//--------------------- .nv.constant0.triton_poi_fused_cat_25 --------------------------
	.section	.nv.constant0.triton_poi_fused_cat_25,"a",@progbits
	.sectionflags	@""
	.align	4
.nv.constant0.triton_poi_fused_cat_25:
	.zero		556
